//
// Generated by NVIDIA NVVM Compiler
//
// Compiler Build ID: CL-36424714
// Cuda compilation tools, release 13.0, V13.0.88
// Based on NVVM 20.0.0
//

.version 9.0
.target sm_100
.address_size 64

	// .globl	_Z13what_is_my_idPjS_S_S_

.visible .entry _Z13what_is_my_idPjS_S_S_(
	.param .u64 .ptr .align 1 _Z13what_is_my_idPjS_S_S__param_0,
	.param .u64 .ptr .align 1 _Z13what_is_my_idPjS_S_S__param_1,
	.param .u64 .ptr .align 1 _Z13what_is_my_idPjS_S_S__param_2,
	.param .u64 .ptr .align 1 _Z13what_is_my_idPjS_S_S__param_3
)
{
	.reg .b32 	%r<11>;
	.reg .b64 	%rd<11>;

	ld.param.u64 	%rd1, [_Z13what_is_my_idPjS_S_S__param_0];
	ld.param.u64 	%rd2, [_Z13what_is_my_idPjS_S_S__param_1];
	ld.param.u64 	%rd3, [_Z13what_is_my_idPjS_S_S__param_3];
	cvta.to.global.u64 	%rd4, %rd3;
	cvta.to.global.u64 	%rd5, %rd2;
	cvta.to.global.u64 	%rd6, %rd1;
	mov.u32 	%r1, %ctaid.x;
	mov.u32 	%r2, %ntid.x;
	mov.u32 	%r3, %tid.x;
	mov.u32 	%r4, %ctaid.y;
	mov.u32 	%r5, %ntid.y;
	mov.u32 	%r6, %tid.y;
	mad.lo.s32 	%r7, %r4, %r5, %r6;
	mov.u32 	%r8, %nctaid.x;
	mad.lo.s32 	%r9, %r7, %r8, %r1;
	mad.lo.s32 	%r10, %r9, %r2, %r3;
	mul.wide.s32 	%rd7, %r10, 4;
	add.s64 	%rd8, %rd6, %rd7;
	st.global.u32 	[%rd8], %r5;
	add.s64 	%rd9, %rd5, %rd7;
	st.global.u32 	[%rd9], %r7;
	add.s64 	%rd10, %rd4, %rd7;
	st.global.u32 	[%rd10], %r10;
	ret;

}


// ===== COMPILED SASS (sm_100) =====

	.target	sm_100

	.elftype	@"ET_EXEC"


//--------------------- .note.nv.tkinfo           --------------------------
	.section	.note.nv.tkinfo,"",@"SHT_NOTE"
	.sectionflags	@"SHF_NOTE_NV_TKINFO"
	.tkinfo
        /*0018*/ 	.word	0x00000002
        /*0030*/ 	.string	""
        /*0030*/ 	.string	"ptxas"
        /*0030*/ 	.string	"Cuda compilation tools, release 13.0, V13.0.88"
        /*0030*/ 	.string	"Build cuda_13.0.r13.0/compiler.36424714_0"
        /*0030*/ 	.string	"-arch sm_100 -m 64 "



//--------------------- .note.nv.cuinfo           --------------------------
	.section	.note.nv.cuinfo,"",@"SHT_NOTE"
	.sectionflags	@"SHF_NOTE_NV_CUINFO"
        /*0018*/ 	.short	0x0002
        /*001a*/ 	.short	0x0064
        /*001c*/ 	.short	0x0082
	.zero		2


//--------------------- .nv.info                  --------------------------
	.section	.nv.info,"",@"SHT_CUDA_INFO"
	.align	4


	//----- nvinfo : EIATTR_REGCOUNT
	.align		4
        /*0000*/ 	.byte	0x04, 0x2f
        /*0002*/ 	.short	(.L_1 - .L_0)
	.align		4
.L_0:
        /*0004*/ 	.word	index@(_Z13what_is_my_idPjS_S_S_)
        /*0008*/ 	.word	0x00000010


	//----- nvinfo : EIATTR_FRAME_SIZE
	.align		4
.L_1:
        /*000c*/ 	.byte	0x04, 0x11
        /*000e*/ 	.short	(.L_3 - .L_2)
	.align		4
.L_2:
        /*0010*/ 	.word	index@(_Z13what_is_my_idPjS_S_S_)
        /*0014*/ 	.word	0x00000000


	//----- nvinfo : EIATTR_MIN_STACK_SIZE
	.align		4
.L_3:
        /*0018*/ 	.byte	0x04, 0x12
        /*001a*/ 	.short	(.L_5 - .L_4)
	.align		4
.L_4:
        /*001c*/ 	.word	index@(_Z13what_is_my_idPjS_S_S_)
        /*0020*/ 	.word	0x00000000
.L_5:


//--------------------- .nv.compat                --------------------------
	.section	.nv.compat,"",@"SHT_CUDA_COMPAT_INFO"
	.align	4
        /*0000*/ 	.byte	0x02, 0x09, 0x00, 0x00, 0x02, 0x02, 0x01, 0x00, 0x02, 0x05, 0x05, 0x00, 0x03, 0x07, 0x01, 0x01
        /*0010*/ 	.byte	0x02, 0x03, 0x00, 0x00, 0x02, 0x06, 0x01, 0x00, 0x04, 0x0b, 0x08, 0x00, 0x09, 0x00, 0x00, 0x00
        /*0020*/ 	.byte	0x00, 0x00, 0x00, 0x00


//--------------------- .nv.info._Z13what_is_my_idPjS_S_S_ --------------------------
	.section	.nv.info._Z13what_is_my_idPjS_S_S_,"",@"SHT_CUDA_INFO"
	.sectionflags	@""
	.align	4


	//----- nvinfo : EIATTR_CUDA_API_VERSION
	.align		4
        /*0000*/ 	.byte	0x04, 0x37
        /*0002*/ 	.short	(.L_7 - .L_6)
.L_6:
        /*0004*/ 	.word	0x00000082


	//----- nvinfo : EIATTR_KPARAM_INFO
	.align		4
.L_7:
        /*0008*/ 	.byte	0x04, 0x17
        /*000a*/ 	.short	(.L_9 - .L_8)
.L_8:
        /*000c*/ 	.word	0x00000000
        /*0010*/ 	.short	0x0003
        /*0012*/ 	.short	0x0018
        /*0014*/ 	.byte	0x00, 0xf5, 0x21, 0x00


	//----- nvinfo : EIATTR_KPARAM_INFO
	.align		4
.L_9:
        /*0018*/ 	.byte	0x04, 0x17
        /*001a*/ 	.short	(.L_11 - .L_10)
.L_10:
        /*001c*/ 	.word	0x00000000
        /*0020*/ 	.short	0x0002
        /*0022*/ 	.short	0x0010
        /*0024*/ 	.byte	0x00, 0xf5, 0x21, 0x00


	//----- nvinfo : EIATTR_KPARAM_INFO
	.align		4
.L_11:
        /*0028*/ 	.byte	0x04, 0x17
        /*002a*/ 	.short	(.L_13 - .L_12)
.L_12:
        /*002c*/ 	.word	0x00000000
        /*0030*/ 	.short	0x0001
        /*0032*/ 	.short	0x0008
        /*0034*/ 	.byte	0x00, 0xf5, 0x21, 0x00


	//----- nvinfo : EIATTR_KPARAM_INFO
	.align		4
.L_13:
        /*0038*/ 	.byte	0x04, 0x17
        /*003a*/ 	.short	(.L_15 - .L_14)
.L_14:
        /*003c*/ 	.word	0x00000000
        /*0040*/ 	.short	0x0000
        /*0042*/ 	.short	0x0000
        /*0044*/ 	.byte	0x00, 0xf5, 0x21, 0x00


	//----- nvinfo : EIATTR_SPARSE_MMA_MASK
	.align		4
.L_15:
        /*0048*/ 	.byte	0x03, 0x50
        /*004a*/ 	.short	0x0000


	//----- nvinfo : EIATTR_MAXREG_COUNT
	.align		4
        /*004c*/ 	.byte	0x03, 0x1b
        /*004e*/ 	.short	0x00ff


	//----- nvinfo : EIATTR_MERCURY_ISA_VERSION
	.align		4
        /*0050*/ 	.byte	0x03, 0x5f
        /*0052*/ 	.short	0x0101


	//----- nvinfo : EIATTR_VRC_CTA_INIT_COUNT
	.align		4
        /*0054*/ 	.byte	0x02, 0x4a
	.zero		1
	.zero		1


	//----- nvinfo : EIATTR_EXIT_INSTR_OFFSETS
	.align		4
        /*0058*/ 	.byte	0x04, 0x1c
        /*005a*/ 	.short	(.L_17 - .L_16)


	//   ....[0]....
.L_16:
        /*005c*/ 	.word	0x00000150


	//----- nvinfo : EIATTR_CBANK_PARAM_SIZE
	.align		4
.L_17:
        /*0060*/ 	.byte	0x03, 0x19
        /*0062*/ 	.short	0x0020


	//----- nvinfo : EIATTR_PARAM_CBANK
	.align		4
        /*0064*/ 	.byte	0x04, 0x0a
        /*0066*/ 	.short	(.L_19 - .L_18)
	.align		4
.L_18:
        /*0068*/ 	.word	index@(.nv.constant0._Z13what_is_my_idPjS_S_S_)
        /*006c*/ 	.short	0x0380
        /*006e*/ 	.short	0x0020


	//----- nvinfo : EIATTR_SW_WAR
	.align		4
.L_19:
        /*0070*/ 	.byte	0x04, 0x36
        /*0072*/ 	.short	(.L_21 - .L_20)
.L_20:
        /*0074*/ 	.word	0x00000008
.L_21:


//--------------------- .nv.callgraph             --------------------------
	.section	.nv.callgraph,"",@"SHT_CUDA_CALLGRAPH"
	.align	4
	.sectionentsize	8
	.align		4
        /*0000*/ 	.word	0x00000000
	.align		4
        /*0004*/ 	.word	0xffffffff
	.align		4
        /*0008*/ 	.word	0x00000000
	.align		4
        /*000c*/ 	.word	0xfffffffe
	.align		4
        /*0010*/ 	.word	0x00000000
	.align		4
        /*0014*/ 	.word	0xfffffffd
	.align		4
        /*0018*/ 	.word	0x00000000
	.align		4
        /*001c*/ 	.word	0xfffffffc


//--------------------- .text._Z13what_is_my_idPjS_S_S_ --------------------------
	.section	.text._Z13what_is_my_idPjS_S_S_,"ax",@progbits
	.align	128
        .global         _Z13what_is_my_idPjS_S_S_
        .type           _Z13what_is_my_idPjS_S_S_,@function
        .size           _Z13what_is_my_idPjS_S_S_,(.L_x_1 - _Z13what_is_my_idPjS_S_S_)
        .other          _Z13what_is_my_idPjS_S_S_,@"STO_CUDA_ENTRY STV_DEFAULT"
_Z13what_is_my_idPjS_S_S_:
.text._Z13what_is_my_idPjS_S_S_:
[----:B------:R-:W-:Y:S01]  /*0000*/  LDC R1, c[0x0][0x37c] ;  /* 0x0000df00ff017b82 */ /* 0x000fe20000000800 */
[----:B------:R-:W0:Y:S01]  /*0010*/  S2R R0, SR_TID.Y ;  /* 0x0000000000007919 */ /* 0x000e220000002200 */
[----:B------:R-:W1:Y:S06]  /*0020*/  LDCU UR7, c[0x0][0x360] ;  /* 0x00006c00ff0777ac */ /* 0x000e6c0008000800 */
[----:B------:R-:W0:Y:S01]  /*0030*/  S2UR UR8, SR_CTAID.Y ;  /* 0x00000000000879c3 */ /* 0x000e220000002600 */
[----:B------:R-:W1:Y:S01]  /*0040*/  S2R R11, SR_TID.X ;  /* 0x00000000000b7919 */ /* 0x000e620000002100 */
[----:B------:R-:W2:Y:S06]  /*0050*/  LDCU.64 UR4, c[0x0][0x358] ;  /* 0x00006b00ff0477ac */ /* 0x000eac0008000a00 */
[----:B------:R-:W0:Y:S08]  /*0060*/  LDC R13, c[0x0][0x364] ;  /* 0x0000d900ff0d7b82 */ /* 0x000e300000000800 */
[----:B------:R-:W3:Y:S08]  /*0070*/  S2UR UR6, SR_CTAID.X ;  /* 0x00000000000679c3 */ /* 0x000ef00000002500 */
[----:B------:R-:W3:Y:S08]  /*0080*/  LDC R8, c[0x0][0x370] ;  /* 0x0000dc00ff087b82 */ /* 0x000ef00000000800 */
[----:B------:R-:W4:Y:S01]  /*0090*/  LDC.64 R2, c[0x0][0x380] ;  /* 0x0000e000ff027b82 */ /* 0x000f220000000a00 */
[----:B0-----:R-:W-:-:S07]  /*00a0*/  IMAD R9, R13, UR8, R0 ;  /* 0x000000080d097c24 */ /* 0x001fce000f8e0200 */
[----:B------:R-:W0:Y:S08]  /*00b0*/  LDC.64 R4, c[0x0][0x388] ;  /* 0x0000e200ff047b82 */ /* 0x000e300000000a00 */
[----:B------:R-:W5:Y:S01]  /*00c0*/  LDC.64 R6, c[0x0][0x398] ;  /* 0x0000e600ff067b82 */ /* 0x000f620000000a00 */
[----:B---3--:R-:W-:-:S04]  /*00d0*/  IMAD R0, R9, R8, UR6 ;  /* 0x0000000609007e24 */ /* 0x008fc8000f8e0208 */
[----:B-1----:R-:W-:-:S04]  /*00e0*/  IMAD R11, R0, UR7, R11 ;  /* 0x00000007000b7c24 */ /* 0x002fc8000f8e020b */
[----:B----4-:R-:W-:-:S05]  /*00f0*/  IMAD.WIDE R2, R11, 0x4, R2 ;  /* 0x000000040b027825 */ /* 0x010fca00078e0202 */
[----:B--2---:R-:W-:Y:S01]  /*0100*/  STG.E desc[UR4][R2.64], R13 ;  /* 0x0000000d02007986 */ /* 0x004fe2000c101904 */
[----:B0-----:R-:W-:-:S05]  /*0110*/  IMAD.WIDE R4, R11, 0x4, R4 ;  /* 0x000000040b047825 */ /* 0x001fca00078e0204 */
[----:B------:R-:W-:Y:S01]  /*0120*/  STG.E desc[UR4][R4.64], R9 ;  /* 0x0000000904007986 */ /* 0x000fe2000c101904 */
[----:B-----5:R-:W-:-:S05]  /*0130*/  IMAD.WIDE R6, R11, 0x4, R6 ;  /* 0x000000040b067825 */ /* 0x020fca00078e0206 */
[----:B------:R-:W-:Y:S01]  /*0140*/  STG.E desc[UR4][R6.64], R11 ;  /* 0x0000000b06007986 */ /* 0x000fe2000c101904 */
[----:B------:R-:W-:Y:S05]  /*0150*/  EXIT ;  /* 0x000000000000794d */ /* 0x000fea0003800000 */
.L_x_0:
[----:B------:R-:W-:-:S00]  /*0160*/  BRA `(.L_x_0) ;  /* 0xfffffffc00fc7947 */ /* 0x000fc0000383ffff */
[----:B------:R-:W-:-:S00]  /*0170*/  NOP ;  /* 0x0000000000007918 */ /* 0x000fc00000000000 */
        /* <DEDUP_REMOVED lines=8> */
.L_x_1:


//--------------------- .nv.shared.reserved.0     --------------------------
	.section	.nv.shared.reserved.0,"aw",@nobits
	.weak		__nv_reservedSMEM_offset_0_alias
	.size		__nv_reservedSMEM_offset_0_alias, 0, 64
	.other		__nv_reservedSMEM_offset_0_alias,@"STO_CUDA_RESERVED_SHARED STV_DEFAULT"
__nv_reservedSMEM_offset_0_alias:
	.zero		0
	.zero		64


//--------------------- .nv.constant0._Z13what_is_my_idPjS_S_S_ --------------------------
	.section	.nv.constant0._Z13what_is_my_idPjS_S_S_,"a",@progbits
	.sectionflags	@""
	.align	4
.nv.constant0._Z13what_is_my_idPjS_S_S_:
	.zero		928


//--------------------- SYMBOLS --------------------------

	.type		.nv.reservedSmem.offset0,@object
	.size		.nv.reservedSmem.offset0,0x4
